//
// Generated by NVIDIA NVVM Compiler
//
// Compiler Build ID: CL-36424714
// Cuda compilation tools, release 13.0, V13.0.88
// Based on NVVM 20.0.0
//

.version 9.0
.target sm_100
.address_size 64

	// .globl	_Z10reduce_sumPKfPfi
.extern .shared .align 16 .b8 sdata[];

.visible .entry _Z10reduce_sumPKfPfi(
	.param .u64 .ptr .align 1 _Z10reduce_sumPKfPfi_param_0,
	.param .u64 .ptr .align 1 _Z10reduce_sumPKfPfi_param_1,
	.param .u32 _Z10reduce_sumPKfPfi_param_2
)
{
	.reg .pred 	%p<6>;
	.reg .b32 	%r<14>;
	.reg .b32 	%f<9>;
	.reg .b64 	%rd<9>;

	ld.param.u64 	%rd1, [_Z10reduce_sumPKfPfi_param_0];
	ld.param.u64 	%rd2, [_Z10reduce_sumPKfPfi_param_1];
	ld.param.u32 	%r8, [_Z10reduce_sumPKfPfi_param_2];
	mov.u32 	%r1, %tid.x;
	mov.u32 	%r2, %ctaid.x;
	mov.u32 	%r13, %ntid.x;
	mad.lo.s32 	%r4, %r2, %r13, %r1;
	setp.ge.u32 	%p1, %r4, %r8;
	mov.f32 	%f8, 0f00000000;
	@%p1 bra 	$L__BB0_2;
	cvta.to.global.u64 	%rd3, %rd1;
	mul.wide.u32 	%rd4, %r4, 4;
	add.s64 	%rd5, %rd3, %rd4;
	ld.global.f32 	%f8, [%rd5];
$L__BB0_2:
	shl.b32 	%r9, %r1, 2;
	mov.u32 	%r10, sdata;
	add.s32 	%r5, %r10, %r9;
	st.shared.f32 	[%r5], %f8;
	bar.sync 	0;
	setp.lt.u32 	%p2, %r13, 2;
	@%p2 bra 	$L__BB0_6;
$L__BB0_3:
	shr.u32 	%r7, %r13, 1;
	setp.ge.u32 	%p3, %r1, %r7;
	@%p3 bra 	$L__BB0_5;
	shl.b32 	%r11, %r7, 2;
	add.s32 	%r12, %r5, %r11;
	ld.shared.f32 	%f4, [%r12];
	ld.shared.f32 	%f5, [%r5];
	add.f32 	%f6, %f4, %f5;
	st.shared.f32 	[%r5], %f6;
$L__BB0_5:
	bar.sync 	0;
	setp.gt.u32 	%p4, %r13, 3;
	mov.u32 	%r13, %r7;
	@%p4 bra 	$L__BB0_3;
$L__BB0_6:
	setp.ne.s32 	%p5, %r1, 0;
	@%p5 bra 	$L__BB0_8;
	ld.shared.f32 	%f7, [sdata];
	cvta.to.global.u64 	%rd6, %rd2;
	mul.wide.u32 	%rd7, %r2, 4;
	add.s64 	%rd8, %rd6, %rd7;
	st.global.f32 	[%rd8], %f7;
$L__BB0_8:
	ret;

}


// ===== COMPILED SASS (sm_100) =====

	.target	sm_100

	.elftype	@"ET_EXEC"


//--------------------- .note.nv.tkinfo           --------------------------
	.section	.note.nv.tkinfo,"",@"SHT_NOTE"
	.sectionflags	@"SHF_NOTE_NV_TKINFO"
	.tkinfo
        /*0018*/ 	.word	0x00000002
        /*0030*/ 	.string	""
        /*0030*/ 	.string	"ptxas"
        /*0030*/ 	.string	"Cuda compilation tools, release 13.0, V13.0.88"
        /*0030*/ 	.string	"Build cuda_13.0.r13.0/compiler.36424714_0"
        /*0030*/ 	.string	"-arch sm_100 -m 64 "



//--------------------- .note.nv.cuinfo           --------------------------
	.section	.note.nv.cuinfo,"",@"SHT_NOTE"
	.sectionflags	@"SHF_NOTE_NV_CUINFO"
        /*0018*/ 	.short	0x0002
        /*001a*/ 	.short	0x0064
        /*001c*/ 	.short	0x0082
	.zero		2


//--------------------- .nv.info                  --------------------------
	.section	.nv.info,"",@"SHT_CUDA_INFO"
	.align	4


	//----- nvinfo : EIATTR_REGCOUNT
	.align		4
        /*0000*/ 	.byte	0x04, 0x2f
        /*0002*/ 	.short	(.L_1 - .L_0)
	.align		4
.L_0:
        /*0004*/ 	.word	index@(_Z10reduce_sumPKfPfi)
        /*0008*/ 	.word	0x0000000b


	//----- nvinfo : EIATTR_FRAME_SIZE
	.align		4
.L_1:
        /*000c*/ 	.byte	0x04, 0x11
        /*000e*/ 	.short	(.L_3 - .L_2)
	.align		4
.L_2:
        /*0010*/ 	.word	index@(_Z10reduce_sumPKfPfi)
        /*0014*/ 	.word	0x00000000


	//----- nvinfo : EIATTR_MIN_STACK_SIZE
	.align		4
.L_3:
        /*0018*/ 	.byte	0x04, 0x12
        /*001a*/ 	.short	(.L_5 - .L_4)
	.align		4
.L_4:
        /*001c*/ 	.word	index@(_Z10reduce_sumPKfPfi)
        /*0020*/ 	.word	0x00000000
.L_5:


//--------------------- .nv.compat                --------------------------
	.section	.nv.compat,"",@"SHT_CUDA_COMPAT_INFO"
	.align	4
        /*0000*/ 	.byte	0x02, 0x09, 0x00, 0x00, 0x02, 0x02, 0x01, 0x00, 0x02, 0x05, 0x05, 0x00, 0x03, 0x07, 0x01, 0x01
        /*0010*/ 	.byte	0x02, 0x03, 0x00, 0x00, 0x02, 0x06, 0x01, 0x00, 0x04, 0x0b, 0x08, 0x00, 0x09, 0x00, 0x00, 0x00
        /*0020*/ 	.byte	0x00, 0x00, 0x00, 0x00


//--------------------- .nv.info._Z10reduce_sumPKfPfi --------------------------
	.section	.nv.info._Z10reduce_sumPKfPfi,"",@"SHT_CUDA_INFO"
	.sectionflags	@""
	.align	4


	//----- nvinfo : EIATTR_CUDA_API_VERSION
	.align		4
        /*0000*/ 	.byte	0x04, 0x37
        /*0002*/ 	.short	(.L_7 - .L_6)
.L_6:
        /*0004*/ 	.word	0x00000082


	//----- nvinfo : EIATTR_KPARAM_INFO
	.align		4
.L_7:
        /*0008*/ 	.byte	0x04, 0x17
        /*000a*/ 	.short	(.L_9 - .L_8)
.L_8:
        /*000c*/ 	.word	0x00000000
        /*0010*/ 	.short	0x0002
        /*0012*/ 	.short	0x0010
        /*0014*/ 	.byte	0x00, 0xf0, 0x11, 0x00


	//----- nvinfo : EIATTR_KPARAM_INFO
	.align		4
.L_9:
        /*0018*/ 	.byte	0x04, 0x17
        /*001a*/ 	.short	(.L_11 - .L_10)
.L_10:
        /*001c*/ 	.word	0x00000000
        /*0020*/ 	.short	0x0001
        /*0022*/ 	.short	0x0008
        /*0024*/ 	.byte	0x00, 0xf5, 0x21, 0x00


	//----- nvinfo : EIATTR_KPARAM_INFO
	.align		4
.L_11:
        /*0028*/ 	.byte	0x04, 0x17
        /*002a*/ 	.short	(.L_13 - .L_12)
.L_12:
        /*002c*/ 	.word	0x00000000
        /*0030*/ 	.short	0x0000
        /*0032*/ 	.short	0x0000
        /*0034*/ 	.byte	0x00, 0xf5, 0x21, 0x00


	//----- nvinfo : EIATTR_SPARSE_MMA_MASK
	.align		4
.L_13:
        /*0038*/ 	.byte	0x03, 0x50
        /*003a*/ 	.short	0x0000


	//----- nvinfo : EIATTR_MAXREG_COUNT
	.align		4
        /*003c*/ 	.byte	0x03, 0x1b
        /*003e*/ 	.short	0x00ff


	//----- nvinfo : EIATTR_NUM_BARRIERS
	.align		4
        /*0040*/ 	.byte	0x02, 0x4c
        /*0042*/ 	.byte	0x01
	.zero		1


	//----- nvinfo : EIATTR_MERCURY_ISA_VERSION
	.align		4
        /*0044*/ 	.byte	0x03, 0x5f
        /*0046*/ 	.short	0x0101


	//----- nvinfo : EIATTR_VRC_CTA_INIT_COUNT
	.align		4
        /*0048*/ 	.byte	0x02, 0x4a
	.zero		1
	.zero		1


	//----- nvinfo : EIATTR_EXIT_INSTR_OFFSETS
	.align		4
        /*004c*/ 	.byte	0x04, 0x1c
        /*004e*/ 	.short	(.L_15 - .L_14)


	//   ....[0]....
.L_14:
        /*0050*/ 	.word	0x00000210


	//   ....[1]....
        /*0054*/ 	.word	0x00000290


	//----- nvinfo : EIATTR_CBANK_PARAM_SIZE
	.align		4
.L_15:
        /*0058*/ 	.byte	0x03, 0x19
        /*005a*/ 	.short	0x0014


	//----- nvinfo : EIATTR_PARAM_CBANK
	.align		4
        /*005c*/ 	.byte	0x04, 0x0a
        /*005e*/ 	.short	(.L_17 - .L_16)
	.align		4
.L_16:
        /*0060*/ 	.word	index@(.nv.constant0._Z10reduce_sumPKfPfi)
        /*0064*/ 	.short	0x0380
        /*0066*/ 	.short	0x0014


	//----- nvinfo : EIATTR_SW_WAR
	.align		4
.L_17:
        /*0068*/ 	.byte	0x04, 0x36
        /*006a*/ 	.short	(.L_19 - .L_18)
.L_18:
        /*006c*/ 	.word	0x00000008
.L_19:


//--------------------- .nv.callgraph             --------------------------
	.section	.nv.callgraph,"",@"SHT_CUDA_CALLGRAPH"
	.align	4
	.sectionentsize	8
	.align		4
        /*0000*/ 	.word	0x00000000
	.align		4
        /*0004*/ 	.word	0xffffffff
	.align		4
        /*0008*/ 	.word	0x00000000
	.align		4
        /*000c*/ 	.word	0xfffffffe
	.align		4
        /*0010*/ 	.word	0x00000000
	.align		4
        /*0014*/ 	.word	0xfffffffd
	.align		4
        /*0018*/ 	.word	0x00000000
	.align		4
        /*001c*/ 	.word	0xfffffffc


//--------------------- .text._Z10reduce_sumPKfPfi --------------------------
	.section	.text._Z10reduce_sumPKfPfi,"ax",@progbits
	.align	128
        .global         _Z10reduce_sumPKfPfi
        .type           _Z10reduce_sumPKfPfi,@function
        .size           _Z10reduce_sumPKfPfi,(.L_x_3 - _Z10reduce_sumPKfPfi)
        .other          _Z10reduce_sumPKfPfi,@"STO_CUDA_ENTRY STV_DEFAULT"
_Z10reduce_sumPKfPfi:
.text._Z10reduce_sumPKfPfi:
[----:B------:R-:W-:Y:S01]  /*0000*/  LDC R1, c[0x0][0x37c] ;  /* 0x0000df00ff017b82 */ /* 0x000fe20000000800 */
[----:B------:R-:W0:Y:S01]  /*0010*/  S2R R6, SR_TID.X ;  /* 0x0000000000067919 */ /* 0x000e220000002100 */
[----:B------:R-:W0:Y:S01]  /*0020*/  LDCU UR8, c[0x0][0x360] ;  /* 0x00006c00ff0877ac */ /* 0x000e220008000800 */
[----:B------:R-:W-:Y:S01]  /*0030*/  IMAD.MOV.U32 R4, RZ, RZ, RZ ;  /* 0x000000ffff047224 */ /* 0x000fe200078e00ff */
[----:B------:R-:W0:Y:S01]  /*0040*/  S2R R7, SR_CTAID.X ;  /* 0x0000000000077919 */ /* 0x000e220000002500 */
[----:B------:R-:W1:Y:S01]  /*0050*/  LDCU UR4, c[0x0][0x390] ;  /* 0x00007200ff0477ac */ /* 0x000e620008000800 */
[----:B------:R-:W2:Y:S01]  /*0060*/  LDCU.64 UR6, c[0x0][0x358] ;  /* 0x00006b00ff0677ac */ /* 0x000ea20008000a00 */
[----:B0-----:R-:W-:-:S05]  /*0070*/  IMAD R5, R7, UR8, R6 ;  /* 0x0000000807057c24 */ /* 0x001fca000f8e0206 */
[----:B-1----:R-:W-:-:S13]  /*0080*/  ISETP.GE.U32.AND P0, PT, R5, UR4, PT ;  /* 0x0000000405007c0c */ /* 0x002fda000bf06070 */
[----:B------:R-:W0:Y:S02]  /*0090*/  @!P0 LDC.64 R2, c[0x0][0x380] ;  /* 0x0000e000ff028b82 */ /* 0x000e240000000a00 */
[----:B0-----:R-:W-:-:S05]  /*00a0*/  @!P0 IMAD.WIDE.U32 R2, R5, 0x4, R2 ;  /* 0x0000000405028825 */ /* 0x001fca00078e0002 */
[----:B--2---:R-:W2:Y:S01]  /*00b0*/  @!P0 LDG.E R4, desc[UR6][R2.64] ;  /* 0x0000000602048981 */ /* 0x004ea2000c1e1900 */
[----:B------:R-:W0:Y:S01]  /*00c0*/  S2UR UR5, SR_CgaCtaId ;  /* 0x00000000000579c3 */ /* 0x000e220000008800 */
[----:B------:R-:W-:Y:S01]  /*00d0*/  IMAD.U32 R0, RZ, RZ, UR8 ;  /* 0x00000008ff007e24 */ /* 0x000fe2000f8e00ff */
[----:B------:R-:W-:Y:S01]  /*00e0*/  UMOV UR4, 0x400 ;  /* 0x0000040000047882 */ /* 0x000fe20000000000 */
[----:B------:R-:W-:-:S03]  /*00f0*/  ISETP.NE.AND P0, PT, R6, RZ, PT ;  /* 0x000000ff0600720c */ /* 0x000fc60003f05270 */
[----:B------:R-:W-:Y:S01]  /*0100*/  ISETP.GE.U32.AND P1, PT, R0, 0x2, PT ;  /* 0x000000020000780c */ /* 0x000fe20003f26070 */
[----:B0-----:R-:W-:-:S06]  /*0110*/  ULEA UR4, UR5, UR4, 0x18 ;  /* 0x0000000405047291 */ /* 0x001fcc000f8ec0ff */
[----:B------:R-:W-:-:S05]  /*0120*/  LEA R5, R6, UR4, 0x2 ;  /* 0x0000000406057c11 */ /* 0x000fca000f8e10ff */
[----:B--2---:R0:W-:Y:S01]  /*0130*/  STS [R5], R4 ;  /* 0x0000000405007388 */ /* 0x0041e20000000800 */
[----:B------:R-:W-:Y:S06]  /*0140*/  BAR.SYNC.DEFER_BLOCKING 0x0 ;  /* 0x0000000000007b1d */ /* 0x000fec0000010000 */
[----:B------:R-:W-:Y:S05]  /*0150*/  @!P1 BRA `(.L_x_0) ;  /* 0x00000000002c9947 */ /* 0x000fea0003800000 */
.L_x_1:
[----:B------:R-:W-:-:S04]  /*0160*/  SHF.R.U32.HI R8, RZ, 0x1, R0 ;  /* 0x00000001ff087819 */ /* 0x000fc80000011600 */
[----:B------:R-:W-:-:S13]  /*0170*/  ISETP.GE.U32.AND P1, PT, R6, R8, PT ;  /* 0x000000080600720c */ /* 0x000fda0003f26070 */
[----:B------:R-:W-:Y:S01]  /*0180*/  @!P1 LEA R2, R8, R5, 0x2 ;  /* 0x0000000508029211 */ /* 0x000fe200078e10ff */
[----:B------:R-:W-:Y:S05]  /*0190*/  @!P1 LDS R3, [R5] ;  /* 0x0000000005039984 */ /* 0x000fea0000000800 */
[----:B------:R-:W0:Y:S02]  /*01a0*/  @!P1 LDS R2, [R2] ;  /* 0x0000000002029984 */ /* 0x000e240000000800 */
[----:B0-----:R-:W-:-:S05]  /*01b0*/  @!P1 FADD R4, R2, R3 ;  /* 0x0000000302049221 */ /* 0x001fca0000000000 */
[----:B------:R1:W-:Y:S01]  /*01c0*/  @!P1 STS [R5], R4 ;  /* 0x0000000405009388 */ /* 0x0003e20000000800 */
[----:B------:R-:W-:Y:S01]  /*01d0*/  BAR.SYNC.DEFER_BLOCKING 0x0 ;  /* 0x0000000000007b1d */ /* 0x000fe20000010000 */
[----:B------:R-:W-:Y:S01]  /*01e0*/  ISETP.GT.U32.AND P1, PT, R0, 0x3, PT ;  /* 0x000000030000780c */ /* 0x000fe20003f24070 */
[----:B------:R-:W-:-:S12]  /*01f0*/  IMAD.MOV.U32 R0, RZ, RZ, R8 ;  /* 0x000000ffff007224 */ /* 0x000fd800078e0008 */
[----:B-1----:R-:W-:Y:S05]  /*0200*/  @P1 BRA `(.L_x_1) ;  /* 0xfffffffc00d41947 */ /* 0x002fea000383ffff */
.L_x_0:
[----:B------:R-:W-:Y:S05]  /*0210*/  @P0 EXIT ;  /* 0x000000000000094d */ /* 0x000fea0003800000 */
[----:B------:R-:W1:Y:S01]  /*0220*/  S2UR UR5, SR_CgaCtaId ;  /* 0x00000000000579c3 */ /* 0x000e620000008800 */
[----:B------:R-:W-:-:S07]  /*0230*/  UMOV UR4, 0x400 ;  /* 0x0000040000047882 */ /* 0x000fce0000000000 */
[----:B------:R-:W2:Y:S01]  /*0240*/  LDC.64 R2, c[0x0][0x388] ;  /* 0x0000e200ff027b82 */ /* 0x000ea20000000a00 */
[----:B-1----:R-:W-:Y:S01]  /*0250*/  ULEA UR4, UR5, UR4, 0x18 ;  /* 0x0000000405047291 */ /* 0x002fe2000f8ec0ff */
[----:B--2---:R-:W-:-:S08]  /*0260*/  IMAD.WIDE.U32 R2, R7, 0x4, R2 ;  /* 0x0000000407027825 */ /* 0x004fd000078e0002 */
[----:B0-----:R-:W0:Y:S04]  /*0270*/  LDS R5, [UR4] ;  /* 0x00000004ff057984 */ /* 0x001e280008000800 */
[----:B0-----:R-:W-:Y:S01]  /*0280*/  STG.E desc[UR6][R2.64], R5 ;  /* 0x0000000502007986 */ /* 0x001fe2000c101906 */
[----:B------:R-:W-:Y:S05]  /*0290*/  EXIT ;  /* 0x000000000000794d */ /* 0x000fea0003800000 */
.L_x_2:
[----:B------:R-:W-:-:S00]  /*02a0*/  BRA `(.L_x_2) ;  /* 0xfffffffc00fc7947 */ /* 0x000fc0000383ffff */
[----:B------:R-:W-:-:S00]  /*02b0*/  NOP ;  /* 0x0000000000007918 */ /* 0x000fc00000000000 */
        /* <DEDUP_REMOVED lines=12> */
.L_x_3:


//--------------------- .nv.shared._Z10reduce_sumPKfPfi --------------------------
	.section	.nv.shared._Z10reduce_sumPKfPfi,"aw",@nobits
	.sectionflags	@""
	.align	16
	.zero		1024


//--------------------- .nv.shared.reserved.0     --------------------------
	.section	.nv.shared.reserved.0,"aw",@nobits
	.weak		__nv_reservedSMEM_offset_0_alias
	.size		__nv_reservedSMEM_offset_0_alias, 0, 64
	.other		__nv_reservedSMEM_offset_0_alias,@"STO_CUDA_RESERVED_SHARED STV_DEFAULT"
__nv_reservedSMEM_offset_0_alias:
	.zero		0
	.zero		64


//--------------------- .nv.constant0._Z10reduce_sumPKfPfi --------------------------
	.section	.nv.constant0._Z10reduce_sumPKfPfi,"a",@progbits
	.sectionflags	@""
	.align	4
.nv.constant0._Z10reduce_sumPKfPfi:
	.zero		916


//--------------------- SYMBOLS --------------------------

	.type		.nv.reservedSmem.offset0,@object
	.size		.nv.reservedSmem.offset0,0x4
	.type		.nv.reservedSmem.cap,@object
	.size		.nv.reservedSmem.cap,0x4
